//
// Generated by NVIDIA NVVM Compiler
//
// Compiler Build ID: CL-36424714
// Cuda compilation tools, release 13.0, V13.0.88
// Based on NVVM 20.0.0
//

.version 9.0
.target sm_100
.address_size 64

	// .globl	_Z12parallel_foriPd

.visible .entry _Z12parallel_foriPd(
	.param .u32 _Z12parallel_foriPd_param_0,
	.param .u64 .ptr .align 1 _Z12parallel_foriPd_param_1
)
{
	.reg .pred 	%p<2>;
	.reg .b32 	%r<6>;
	.reg .b64 	%rd<6>;

	ld.param.u32 	%r2, [_Z12parallel_foriPd_param_0];
	ld.param.u64 	%rd1, [_Z12parallel_foriPd_param_1];
	mov.u32 	%r3, %tid.x;
	mov.u32 	%r4, %ctaid.x;
	mov.u32 	%r5, %ntid.x;
	mad.lo.s32 	%r1, %r4, %r5, %r3;
	setp.ge.s32 	%p1, %r1, %r2;
	@%p1 bra 	$L__BB0_2;
	cvta.to.global.u64 	%rd2, %rd1;
	mul.wide.s32 	%rd3, %r1, 8;
	add.s64 	%rd4, %rd2, %rd3;
	mov.b64 	%rd5, 4669672524412737886;
	st.global.u64 	[%rd4], %rd5;
$L__BB0_2:
	ret;

}


// ===== COMPILED SASS (sm_100) =====

	.target	sm_100

	.elftype	@"ET_EXEC"


//--------------------- .note.nv.tkinfo           --------------------------
	.section	.note.nv.tkinfo,"",@"SHT_NOTE"
	.sectionflags	@"SHF_NOTE_NV_TKINFO"
	.tkinfo
        /*0018*/ 	.word	0x00000002
        /*0030*/ 	.string	""
        /*0030*/ 	.string	"ptxas"
        /*0030*/ 	.string	"Cuda compilation tools, release 13.0, V13.0.88"
        /*0030*/ 	.string	"Build cuda_13.0.r13.0/compiler.36424714_0"
        /*0030*/ 	.string	"-arch sm_100 -m 64 "



//--------------------- .note.nv.cuinfo           --------------------------
	.section	.note.nv.cuinfo,"",@"SHT_NOTE"
	.sectionflags	@"SHF_NOTE_NV_CUINFO"
        /*0018*/ 	.short	0x0002
        /*001a*/ 	.short	0x0064
        /*001c*/ 	.short	0x0082
	.zero		2


//--------------------- .nv.info                  --------------------------
	.section	.nv.info,"",@"SHT_CUDA_INFO"
	.align	4


	//----- nvinfo : EIATTR_REGCOUNT
	.align		4
        /*0000*/ 	.byte	0x04, 0x2f
        /*0002*/ 	.short	(.L_1 - .L_0)
	.align		4
.L_0:
        /*0004*/ 	.word	index@(_Z12parallel_foriPd)
        /*0008*/ 	.word	0x0000000a


	//----- nvinfo : EIATTR_FRAME_SIZE
	.align		4
.L_1:
        /*000c*/ 	.byte	0x04, 0x11
        /*000e*/ 	.short	(.L_3 - .L_2)
	.align		4
.L_2:
        /*0010*/ 	.word	index@(_Z12parallel_foriPd)
        /*0014*/ 	.word	0x00000000


	//----- nvinfo : EIATTR_MIN_STACK_SIZE
	.align		4
.L_3:
        /*0018*/ 	.byte	0x04, 0x12
        /*001a*/ 	.short	(.L_5 - .L_4)
	.align		4
.L_4:
        /*001c*/ 	.word	index@(_Z12parallel_foriPd)
        /*0020*/ 	.word	0x00000000
.L_5:


//--------------------- .nv.compat                --------------------------
	.section	.nv.compat,"",@"SHT_CUDA_COMPAT_INFO"
	.align	4
        /*0000*/ 	.byte	0x02, 0x09, 0x00, 0x00, 0x02, 0x02, 0x01, 0x00, 0x02, 0x05, 0x05, 0x00, 0x03, 0x07, 0x01, 0x01
        /*0010*/ 	.byte	0x02, 0x03, 0x00, 0x00, 0x02, 0x06, 0x01, 0x00, 0x04, 0x0b, 0x08, 0x00, 0x09, 0x00, 0x00, 0x00
        /*0020*/ 	.byte	0x00, 0x00, 0x00, 0x00


//--------------------- .nv.info._Z12parallel_foriPd --------------------------
	.section	.nv.info._Z12parallel_foriPd,"",@"SHT_CUDA_INFO"
	.sectionflags	@""
	.align	4


	//----- nvinfo : EIATTR_CUDA_API_VERSION
	.align		4
        /*0000*/ 	.byte	0x04, 0x37
        /*0002*/ 	.short	(.L_7 - .L_6)
.L_6:
        /*0004*/ 	.word	0x00000082


	//----- nvinfo : EIATTR_KPARAM_INFO
	.align		4
.L_7:
        /*0008*/ 	.byte	0x04, 0x17
        /*000a*/ 	.short	(.L_9 - .L_8)
.L_8:
        /*000c*/ 	.word	0x00000000
        /*0010*/ 	.short	0x0001
        /*0012*/ 	.short	0x0008
        /*0014*/ 	.byte	0x00, 0xf5, 0x21, 0x00


	//----- nvinfo : EIATTR_KPARAM_INFO
	.align		4
.L_9:
        /*0018*/ 	.byte	0x04, 0x17
        /*001a*/ 	.short	(.L_11 - .L_10)
.L_10:
        /*001c*/ 	.word	0x00000000
        /*0020*/ 	.short	0x0000
        /*0022*/ 	.short	0x0000
        /*0024*/ 	.byte	0x00, 0xf0, 0x11, 0x00


	//----- nvinfo : EIATTR_SPARSE_MMA_MASK
	.align		4
.L_11:
        /*0028*/ 	.byte	0x03, 0x50
        /*002a*/ 	.short	0x0000


	//----- nvinfo : EIATTR_MAXREG_COUNT
	.align		4
        /*002c*/ 	.byte	0x03, 0x1b
        /*002e*/ 	.short	0x00ff


	//----- nvinfo : EIATTR_MERCURY_ISA_VERSION
	.align		4
        /*0030*/ 	.byte	0x03, 0x5f
        /*0032*/ 	.short	0x0101


	//----- nvinfo : EIATTR_VRC_CTA_INIT_COUNT
	.align		4
        /*0034*/ 	.byte	0x02, 0x4a
	.zero		1
	.zero		1


	//----- nvinfo : EIATTR_EXIT_INSTR_OFFSETS
	.align		4
        /*0038*/ 	.byte	0x04, 0x1c
        /*003a*/ 	.short	(.L_13 - .L_12)


	//   ....[0]....
.L_12:
        /*003c*/ 	.word	0x00000070


	//   ....[1]....
        /*0040*/ 	.word	0x000000e0


	//----- nvinfo : EIATTR_CBANK_PARAM_SIZE
	.align		4
.L_13:
        /*0044*/ 	.byte	0x03, 0x19
        /*0046*/ 	.short	0x0010


	//----- nvinfo : EIATTR_PARAM_CBANK
	.align		4
        /*0048*/ 	.byte	0x04, 0x0a
        /*004a*/ 	.short	(.L_15 - .L_14)
	.align		4
.L_14:
        /*004c*/ 	.word	index@(.nv.constant0._Z12parallel_foriPd)
        /*0050*/ 	.short	0x0380
        /*0052*/ 	.short	0x0010


	//----- nvinfo : EIATTR_SW_WAR
	.align		4
.L_15:
        /*0054*/ 	.byte	0x04, 0x36
        /*0056*/ 	.short	(.L_17 - .L_16)
.L_16:
        /*0058*/ 	.word	0x00000008
.L_17:


//--------------------- .nv.callgraph             --------------------------
	.section	.nv.callgraph,"",@"SHT_CUDA_CALLGRAPH"
	.align	4
	.sectionentsize	8
	.align		4
        /*0000*/ 	.word	0x00000000
	.align		4
        /*0004*/ 	.word	0xffffffff
	.align		4
        /*0008*/ 	.word	0x00000000
	.align		4
        /*000c*/ 	.word	0xfffffffe
	.align		4
        /*0010*/ 	.word	0x00000000
	.align		4
        /*0014*/ 	.word	0xfffffffd
	.align		4
        /*0018*/ 	.word	0x00000000
	.align		4
        /*001c*/ 	.word	0xfffffffc


//--------------------- .text._Z12parallel_foriPd --------------------------
	.section	.text._Z12parallel_foriPd,"ax",@progbits
	.align	128
        .global         _Z12parallel_foriPd
        .type           _Z12parallel_foriPd,@function
        .size           _Z12parallel_foriPd,(.L_x_1 - _Z12parallel_foriPd)
        .other          _Z12parallel_foriPd,@"STO_CUDA_ENTRY STV_DEFAULT"
_Z12parallel_foriPd:
.text._Z12parallel_foriPd:
[----:B------:R-:W-:Y:S01]  /*0000*/  LDC R1, c[0x0][0x37c] ;  /* 0x0000df00ff017b82 */ /* 0x000fe20000000800 */
[----:B------:R-:W0:Y:S07]  /*0010*/  S2R R7, SR_TID.X ;  /* 0x0000000000077919 */ /* 0x000e2e0000002100 */
[----:B------:R-:W0:Y:S01]  /*0020*/  S2UR UR4, SR_CTAID.X ;  /* 0x00000000000479c3 */ /* 0x000e220000002500 */
[----:B------:R-:W1:Y:S07]  /*0030*/  LDCU UR5, c[0x0][0x380] ;  /* 0x00007000ff0577ac */ /* 0x000e6e0008000800 */
[----:B------:R-:W0:Y:S02]  /*0040*/  LDC R0, c[0x0][0x360] ;  /* 0x0000d800ff007b82 */ /* 0x000e240000000800 */
[----:B0-----:R-:W-:-:S05]  /*0050*/  IMAD R7, R0, UR4, R7 ;  /* 0x0000000400077c24 */ /* 0x001fca000f8e0207 */
[----:B-1----:R-:W-:-:S13]  /*0060*/  ISETP.GE.AND P0, PT, R7, UR5, PT ;  /* 0x0000000507007c0c */ /* 0x002fda000bf06270 */
[----:B------:R-:W-:Y:S05]  /*0070*/  @P0 EXIT ;  /* 0x000000000000094d */ /* 0x000fea0003800000 */
[----:B------:R-:W0:Y:S01]  /*0080*/  LDC.64 R2, c[0x0][0x388] ;  /* 0x0000e200ff027b82 */ /* 0x000e220000000a00 */
[----:B------:R-:W1:Y:S01]  /*0090*/  LDCU.64 UR4, c[0x0][0x358] ;  /* 0x00006b00ff0477ac */ /* 0x000e620008000a00 */
[----:B------:R-:W-:Y:S01]  /*00a0*/  HFMA2 R4, -RZ, RZ, -4.6074390411376953125e-05, -171.75 ;  /* 0x8305d95eff047431 */ /* 0x000fe200000001ff */
[----:B------:R-:W-:Y:S01]  /*00b0*/  MOV R5, 0x40ce026b ;  /* 0x40ce026b00057802 */ /* 0x000fe20000000f00 */
[----:B0-----:R-:W-:-:S05]  /*00c0*/  IMAD.WIDE R2, R7, 0x8, R2 ;  /* 0x0000000807027825 */ /* 0x001fca00078e0202 */
[----:B-1----:R-:W-:Y:S01]  /*00d0*/  STG.E.64 desc[UR4][R2.64], R4 ;  /* 0x0000000402007986 */ /* 0x002fe2000c101b04 */
[----:B------:R-:W-:Y:S05]  /*00e0*/  EXIT ;  /* 0x000000000000794d */ /* 0x000fea0003800000 */
.L_x_0:
[----:B------:R-:W-:-:S00]  /*00f0*/  BRA `(.L_x_0) ;  /* 0xfffffffc00fc7947 */ /* 0x000fc0000383ffff */
[----:B------:R-:W-:-:S00]  /*0100*/  NOP ;  /* 0x0000000000007918 */ /* 0x000fc00000000000 */
[----:B------:R-:W-:-:S00]  /*0110*/  NOP ;  /* 0x0000000000007918 */ /* 0x000fc00000000000 */
[----:B------:R-:W-:-:S00]  /*0120*/  NOP ;  /* 0x0000000000007918 */ /* 0x000fc00000000000 */
[----:B------:R-:W-:-:S00]  /*0130*/  NOP ;  /* 0x0000000000007918 */ /* 0x000fc00000000000 */
[----:B------:R-:W-:-:S00]  /*0140*/  NOP ;  /* 0x0000000000007918 */ /* 0x000fc00000000000 */
[----:B------:R-:W-:-:S00]  /*0150*/  NOP ;  /* 0x0000000000007918 */ /* 0x000fc00000000000 */
[----:B------:R-:W-:-:S00]  /*0160*/  NOP ;  /* 0x0000000000007918 */ /* 0x000fc00000000000 */
[----:B------:R-:W-:-:S00]  /*0170*/  NOP ;  /* 0x0000000000007918 */ /* 0x000fc00000000000 */
.L_x_1:


//--------------------- .nv.shared.reserved.0     --------------------------
	.section	.nv.shared.reserved.0,"aw",@nobits
	.weak		__nv_reservedSMEM_offset_0_alias
	.size		__nv_reservedSMEM_offset_0_alias, 0, 64
	.other		__nv_reservedSMEM_offset_0_alias,@"STO_CUDA_RESERVED_SHARED STV_DEFAULT"
__nv_reservedSMEM_offset_0_alias:
	.zero		0
	.zero		64


//--------------------- .nv.constant0._Z12parallel_foriPd --------------------------
	.section	.nv.constant0._Z12parallel_foriPd,"a",@progbits
	.sectionflags	@""
	.align	4
.nv.constant0._Z12parallel_foriPd:
	.zero		912


//--------------------- SYMBOLS --------------------------

	.type		.nv.reservedSmem.offset0,@object
	.size		.nv.reservedSmem.offset0,0x4
